//
// Generated by NVIDIA NVVM Compiler
//
// Compiler Build ID: CL-36424714
// Cuda compilation tools, release 13.0, V13.0.88
// Based on NVVM 20.0.0
//

.version 9.0
.target sm_100
.address_size 64

	// .globl	_Z23pw_multiply_half_kernelPK7__half2S1_PS_i

.visible .entry _Z23pw_multiply_half_kernelPK7__half2S1_PS_i(
	.param .u64 .ptr .align 1 _Z23pw_multiply_half_kernelPK7__half2S1_PS_i_param_0,
	.param .u64 .ptr .align 1 _Z23pw_multiply_half_kernelPK7__half2S1_PS_i_param_1,
	.param .u64 .ptr .align 1 _Z23pw_multiply_half_kernelPK7__half2S1_PS_i_param_2,
	.param .u32 _Z23pw_multiply_half_kernelPK7__half2S1_PS_i_param_3
)
{
	.reg .pred 	%p<2>;
	.reg .b16 	%rs<25>;
	.reg .b32 	%r<11>;
	.reg .b64 	%rd<11>;

	ld.param.u64 	%rd1, [_Z23pw_multiply_half_kernelPK7__half2S1_PS_i_param_0];
	ld.param.u64 	%rd2, [_Z23pw_multiply_half_kernelPK7__half2S1_PS_i_param_1];
	ld.param.u64 	%rd3, [_Z23pw_multiply_half_kernelPK7__half2S1_PS_i_param_2];
	ld.param.u32 	%r2, [_Z23pw_multiply_half_kernelPK7__half2S1_PS_i_param_3];
	mov.u32 	%r3, %ctaid.x;
	mov.u32 	%r4, %ntid.x;
	mov.u32 	%r5, %tid.x;
	mad.lo.s32 	%r1, %r3, %r4, %r5;
	setp.ge.s32 	%p1, %r1, %r2;
	@%p1 bra 	$L__BB0_2;
	cvta.to.global.u64 	%rd4, %rd1;
	cvta.to.global.u64 	%rd5, %rd2;
	cvta.to.global.u64 	%rd6, %rd3;
	mul.wide.s32 	%rd7, %r1, 4;
	add.s64 	%rd8, %rd4, %rd7;
	ld.global.nc.u32 	%r6, [%rd8];
	add.s64 	%rd9, %rd5, %rd7;
	ld.global.nc.u32 	%r8, [%rd9];
	// begin inline asm
	{.reg .f16 low,high;
 mov.b32 {low,high}, %r6;
 mov.b16 %rs1, low;}
	// end inline asm
	// begin inline asm
	{.reg .f16 low,high;
 mov.b32 {low,high}, %r6;
 mov.b16 %rs2, high;}
	// end inline asm
	// begin inline asm
	{.reg .f16 low,high;
 mov.b32 {low,high}, %r8;
 mov.b16 %rs3, low;}
	// end inline asm
	// begin inline asm
	{.reg .f16 low,high;
 mov.b32 {low,high}, %r8;
 mov.b16 %rs4, high;}
	// end inline asm
	// begin inline asm
	{mul.f16 %rs5,%rs1,%rs3;
}
	// end inline asm
	// begin inline asm
	{mul.f16 %rs8,%rs2,%rs4;
}
	// end inline asm
	// begin inline asm
	{sub.f16 %rs11,%rs5,%rs8;
}
	// end inline asm
	// begin inline asm
	{mul.f16 %rs14,%rs1,%rs4;
}
	// end inline asm
	// begin inline asm
	{mul.f16 %rs17,%rs2,%rs3;
}
	// end inline asm
	// begin inline asm
	{add.f16 %rs20,%rs14,%rs17;
}
	// end inline asm
	// begin inline asm
	{  mov.b32 %r10, {%rs11,%rs20};}

	// end inline asm
	add.s64 	%rd10, %rd6, %rd7;
	st.global.u32 	[%rd10], %r10;
$L__BB0_2:
	ret;

}


// ===== COMPILED SASS (sm_100) =====

	.target	sm_100

	.elftype	@"ET_EXEC"


//--------------------- .note.nv.tkinfo           --------------------------
	.section	.note.nv.tkinfo,"",@"SHT_NOTE"
	.sectionflags	@"SHF_NOTE_NV_TKINFO"
	.tkinfo
        /*0018*/ 	.word	0x00000002
        /*0030*/ 	.string	""
        /*0030*/ 	.string	"ptxas"
        /*0030*/ 	.string	"Cuda compilation tools, release 13.0, V13.0.88"
        /*0030*/ 	.string	"Build cuda_13.0.r13.0/compiler.36424714_0"
        /*0030*/ 	.string	"-arch sm_100 -m 64 "



//--------------------- .note.nv.cuinfo           --------------------------
	.section	.note.nv.cuinfo,"",@"SHT_NOTE"
	.sectionflags	@"SHF_NOTE_NV_CUINFO"
        /*0018*/ 	.short	0x0002
        /*001a*/ 	.short	0x0064
        /*001c*/ 	.short	0x0082
	.zero		2


//--------------------- .nv.info                  --------------------------
	.section	.nv.info,"",@"SHT_CUDA_INFO"
	.align	4


	//----- nvinfo : EIATTR_REGCOUNT
	.align		4
        /*0000*/ 	.byte	0x04, 0x2f
        /*0002*/ 	.short	(.L_1 - .L_0)
	.align		4
.L_0:
        /*0004*/ 	.word	index@(_Z23pw_multiply_half_kernelPK7__half2S1_PS_i)
        /*0008*/ 	.word	0x0000000c


	//----- nvinfo : EIATTR_FRAME_SIZE
	.align		4
.L_1:
        /*000c*/ 	.byte	0x04, 0x11
        /*000e*/ 	.short	(.L_3 - .L_2)
	.align		4
.L_2:
        /*0010*/ 	.word	index@(_Z23pw_multiply_half_kernelPK7__half2S1_PS_i)
        /*0014*/ 	.word	0x00000000


	//----- nvinfo : EIATTR_MIN_STACK_SIZE
	.align		4
.L_3:
        /*0018*/ 	.byte	0x04, 0x12
        /*001a*/ 	.short	(.L_5 - .L_4)
	.align		4
.L_4:
        /*001c*/ 	.word	index@(_Z23pw_multiply_half_kernelPK7__half2S1_PS_i)
        /*0020*/ 	.word	0x00000000
.L_5:


//--------------------- .nv.compat                --------------------------
	.section	.nv.compat,"",@"SHT_CUDA_COMPAT_INFO"
	.align	4
        /*0000*/ 	.byte	0x02, 0x09, 0x00, 0x00, 0x02, 0x02, 0x01, 0x00, 0x02, 0x05, 0x05, 0x00, 0x03, 0x07, 0x01, 0x01
        /*0010*/ 	.byte	0x02, 0x03, 0x00, 0x00, 0x02, 0x06, 0x01, 0x00, 0x04, 0x0b, 0x08, 0x00, 0x09, 0x00, 0x00, 0x00
        /*0020*/ 	.byte	0x00, 0x00, 0x00, 0x00


//--------------------- .nv.info._Z23pw_multiply_half_kernelPK7__half2S1_PS_i --------------------------
	.section	.nv.info._Z23pw_multiply_half_kernelPK7__half2S1_PS_i,"",@"SHT_CUDA_INFO"
	.sectionflags	@""
	.align	4


	//----- nvinfo : EIATTR_CUDA_API_VERSION
	.align		4
        /*0000*/ 	.byte	0x04, 0x37
        /*0002*/ 	.short	(.L_7 - .L_6)
.L_6:
        /*0004*/ 	.word	0x00000082


	//----- nvinfo : EIATTR_KPARAM_INFO
	.align		4
.L_7:
        /*0008*/ 	.byte	0x04, 0x17
        /*000a*/ 	.short	(.L_9 - .L_8)
.L_8:
        /*000c*/ 	.word	0x00000000
        /*0010*/ 	.short	0x0003
        /*0012*/ 	.short	0x0018
        /*0014*/ 	.byte	0x00, 0xf0, 0x11, 0x00


	//----- nvinfo : EIATTR_KPARAM_INFO
	.align		4
.L_9:
        /*0018*/ 	.byte	0x04, 0x17
        /*001a*/ 	.short	(.L_11 - .L_10)
.L_10:
        /*001c*/ 	.word	0x00000000
        /*0020*/ 	.short	0x0002
        /*0022*/ 	.short	0x0010
        /*0024*/ 	.byte	0x00, 0xf5, 0x21, 0x00


	//----- nvinfo : EIATTR_KPARAM_INFO
	.align		4
.L_11:
        /*0028*/ 	.byte	0x04, 0x17
        /*002a*/ 	.short	(.L_13 - .L_12)
.L_12:
        /*002c*/ 	.word	0x00000000
        /*0030*/ 	.short	0x0001
        /*0032*/ 	.short	0x0008
        /*0034*/ 	.byte	0x00, 0xf5, 0x21, 0x00


	//----- nvinfo : EIATTR_KPARAM_INFO
	.align		4
.L_13:
        /*0038*/ 	.byte	0x04, 0x17
        /*003a*/ 	.short	(.L_15 - .L_14)
.L_14:
        /*003c*/ 	.word	0x00000000
        /*0040*/ 	.short	0x0000
        /*0042*/ 	.short	0x0000
        /*0044*/ 	.byte	0x00, 0xf5, 0x21, 0x00


	//----- nvinfo : EIATTR_SPARSE_MMA_MASK
	.align		4
.L_15:
        /*0048*/ 	.byte	0x03, 0x50
        /*004a*/ 	.short	0x0000


	//----- nvinfo : EIATTR_MAXREG_COUNT
	.align		4
        /*004c*/ 	.byte	0x03, 0x1b
        /*004e*/ 	.short	0x00ff


	//----- nvinfo : EIATTR_MERCURY_ISA_VERSION
	.align		4
        /*0050*/ 	.byte	0x03, 0x5f
        /*0052*/ 	.short	0x0101


	//----- nvinfo : EIATTR_VRC_CTA_INIT_COUNT
	.align		4
        /*0054*/ 	.byte	0x02, 0x4a
	.zero		1
	.zero		1


	//----- nvinfo : EIATTR_EXIT_INSTR_OFFSETS
	.align		4
        /*0058*/ 	.byte	0x04, 0x1c
        /*005a*/ 	.short	(.L_17 - .L_16)


	//   ....[0]....
.L_16:
        /*005c*/ 	.word	0x00000070


	//   ....[1]....
        /*0060*/ 	.word	0x00000160


	//----- nvinfo : EIATTR_CBANK_PARAM_SIZE
	.align		4
.L_17:
        /*0064*/ 	.byte	0x03, 0x19
        /*0066*/ 	.short	0x001c


	//----- nvinfo : EIATTR_PARAM_CBANK
	.align		4
        /*0068*/ 	.byte	0x04, 0x0a
        /*006a*/ 	.short	(.L_19 - .L_18)
	.align		4
.L_18:
        /*006c*/ 	.word	index@(.nv.constant0._Z23pw_multiply_half_kernelPK7__half2S1_PS_i)
        /*0070*/ 	.short	0x0380
        /*0072*/ 	.short	0x001c


	//----- nvinfo : EIATTR_SW_WAR
	.align		4
.L_19:
        /*0074*/ 	.byte	0x04, 0x36
        /*0076*/ 	.short	(.L_21 - .L_20)
.L_20:
        /*0078*/ 	.word	0x00000008
.L_21:


//--------------------- .nv.callgraph             --------------------------
	.section	.nv.callgraph,"",@"SHT_CUDA_CALLGRAPH"
	.align	4
	.sectionentsize	8
	.align		4
        /*0000*/ 	.word	0x00000000
	.align		4
        /*0004*/ 	.word	0xffffffff
	.align		4
        /*0008*/ 	.word	0x00000000
	.align		4
        /*000c*/ 	.word	0xfffffffe
	.align		4
        /*0010*/ 	.word	0x00000000
	.align		4
        /*0014*/ 	.word	0xfffffffd
	.align		4
        /*0018*/ 	.word	0x00000000
	.align		4
        /*001c*/ 	.word	0xfffffffc


//--------------------- .text._Z23pw_multiply_half_kernelPK7__half2S1_PS_i --------------------------
	.section	.text._Z23pw_multiply_half_kernelPK7__half2S1_PS_i,"ax",@progbits
	.align	128
        .global         _Z23pw_multiply_half_kernelPK7__half2S1_PS_i
        .type           _Z23pw_multiply_half_kernelPK7__half2S1_PS_i,@function
        .size           _Z23pw_multiply_half_kernelPK7__half2S1_PS_i,(.L_x_1 - _Z23pw_multiply_half_kernelPK7__half2S1_PS_i)
        .other          _Z23pw_multiply_half_kernelPK7__half2S1_PS_i,@"STO_CUDA_ENTRY STV_DEFAULT"
_Z23pw_multiply_half_kernelPK7__half2S1_PS_i:
.text._Z23pw_multiply_half_kernelPK7__half2S1_PS_i:
[----:B------:R-:W-:Y:S01]  /*0000*/  LDC R1, c[0x0][0x37c] ;  /* 0x0000df00ff017b82 */ /* 0x000fe20000000800 */
[----:B------:R-:W0:Y:S07]  /*0010*/  S2R R0, SR_TID.X ;  /* 0x0000000000007919 */ /* 0x000e2e0000002100 */
[----:B------:R-:W0:Y:S01]  /*0020*/  S2UR UR4, SR_CTAID.X ;  /* 0x00000000000479c3 */ /* 0x000e220000002500 */
[----:B------:R-:W1:Y:S07]  /*0030*/  LDCU UR5, c[0x0][0x398] ;  /* 0x00007300ff0577ac */ /* 0x000e6e0008000800 */
[----:B------:R-:W0:Y:S02]  /*0040*/  LDC R9, c[0x0][0x360] ;  /* 0x0000d800ff097b82 */ /* 0x000e240000000800 */
[----:B0-----:R-:W-:-:S05]  /*0050*/  IMAD R9, R9, UR4, R0 ;  /* 0x0000000409097c24 */ /* 0x001fca000f8e0200 */
[----:B-1----:R-:W-:-:S13]  /*0060*/  ISETP.GE.AND P0, PT, R9, UR5, PT ;  /* 0x0000000509007c0c */ /* 0x002fda000bf06270 */
[----:B------:R-:W-:Y:S05]  /*0070*/  @P0 EXIT ;  /* 0x000000000000094d */ /* 0x000fea0003800000 */
[----:B------:R-:W0:Y:S01]  /*0080*/  LDC.64 R2, c[0x0][0x380] ;  /* 0x0000e000ff027b82 */ /* 0x000e220000000a00 */
[----:B------:R-:W1:Y:S07]  /*0090*/  LDCU.64 UR4, c[0x0][0x358] ;  /* 0x00006b00ff0477ac */ /* 0x000e6e0008000a00 */
[----:B------:R-:W2:Y:S08]  /*00a0*/  LDC.64 R4, c[0x0][0x388] ;  /* 0x0000e200ff047b82 */ /* 0x000eb00000000a00 */
[----:B------:R-:W3:Y:S01]  /*00b0*/  LDC.64 R6, c[0x0][0x390] ;  /* 0x0000e400ff067b82 */ /* 0x000ee20000000a00 */
[----:B0-----:R-:W-:-:S06]  /*00c0*/  IMAD.WIDE R2, R9, 0x4, R2 ;  /* 0x0000000409027825 */ /* 0x001fcc00078e0202 */
[----:B-1----:R-:W4:Y:S01]  /*00d0*/  LDG.E.CONSTANT R2, desc[UR4][R2.64] ;  /* 0x0000000402027981 */ /* 0x002f22000c1e9900 */
[----:B--2---:R-:W-:-:S06]  /*00e0*/  IMAD.WIDE R4, R9, 0x4, R4 ;  /* 0x0000000409047825 */ /* 0x004fcc00078e0204 */
[----:B------:R-:W4:Y:S01]  /*00f0*/  LDG.E.CONSTANT R5, desc[UR4][R4.64] ;  /* 0x0000000404057981 */ /* 0x000f22000c1e9900 */
[----:B---3--:R-:W-:-:S04]  /*0100*/  IMAD.WIDE R6, R9, 0x4, R6 ;  /* 0x0000000409067825 */ /* 0x008fc800078e0206 */
[----:B----4-:R-:W-:-:S04]  /*0110*/  HMUL2 R3, R2.H1_H1, R5 ;  /* 0x0000000502037232 */ /* 0x010fc80000000c00 */
[CCC-:B------:R-:W-:Y:S02]  /*0120*/  HFMA2 R0, R2.reuse.H0_H0, R5.reuse.H0_H0, -R3.reuse.H1_H1 ;  /* 0x2000000502007231 */ /* 0x1c0fe40000160803 */
[----:B------:R-:W-:-:S05]  /*0130*/  HFMA2 R3, R2.H0_H0, R5.H1_H1, R3.H0_H0 ;  /* 0x3000000502037231 */ /* 0x000fca0000040803 */
[----:B------:R-:W-:-:S05]  /*0140*/  PRMT R0, R0, 0x5410, R3 ;  /* 0x0000541000007816 */ /* 0x000fca0000000003 */
[----:B------:R-:W-:Y:S01]  /*0150*/  STG.E desc[UR4][R6.64], R0 ;  /* 0x0000000006007986 */ /* 0x000fe2000c101904 */
[----:B------:R-:W-:Y:S05]  /*0160*/  EXIT ;  /* 0x000000000000794d */ /* 0x000fea0003800000 */
.L_x_0:
[----:B------:R-:W-:-:S00]  /*0170*/  BRA `(.L_x_0) ;  /* 0xfffffffc00fc7947 */ /* 0x000fc0000383ffff */
[----:B------:R-:W-:-:S00]  /*0180*/  NOP ;  /* 0x0000000000007918 */ /* 0x000fc00000000000 */
[----:B------:R-:W-:-:S00]  /*0190*/  NOP ;  /* 0x0000000000007918 */ /* 0x000fc00000000000 */
[----:B------:R-:W-:-:S00]  /*01a0*/  NOP ;  /* 0x0000000000007918 */ /* 0x000fc00000000000 */
[----:B------:R-:W-:-:S00]  /*01b0*/  NOP ;  /* 0x0000000000007918 */ /* 0x000fc00000000000 */
[----:B------:R-:W-:-:S00]  /*01c0*/  NOP ;  /* 0x0000000000007918 */ /* 0x000fc00000000000 */
[----:B------:R-:W-:-:S00]  /*01d0*/  NOP ;  /* 0x0000000000007918 */ /* 0x000fc00000000000 */
[----:B------:R-:W-:-:S00]  /*01e0*/  NOP ;  /* 0x0000000000007918 */ /* 0x000fc00000000000 */
[----:B------:R-:W-:-:S00]  /*01f0*/  NOP ;  /* 0x0000000000007918 */ /* 0x000fc00000000000 */
.L_x_1:


//--------------------- .nv.shared.reserved.0     --------------------------
	.section	.nv.shared.reserved.0,"aw",@nobits
	.weak		__nv_reservedSMEM_offset_0_alias
	.size		__nv_reservedSMEM_offset_0_alias, 0, 64
	.other		__nv_reservedSMEM_offset_0_alias,@"STO_CUDA_RESERVED_SHARED STV_DEFAULT"
__nv_reservedSMEM_offset_0_alias:
	.zero		0
	.zero		64


//--------------------- .nv.constant0._Z23pw_multiply_half_kernelPK7__half2S1_PS_i --------------------------
	.section	.nv.constant0._Z23pw_multiply_half_kernelPK7__half2S1_PS_i,"a",@progbits
	.sectionflags	@""
	.align	4
.nv.constant0._Z23pw_multiply_half_kernelPK7__half2S1_PS_i:
	.zero		924


//--------------------- SYMBOLS --------------------------

	.type		.nv.reservedSmem.offset0,@object
	.size		.nv.reservedSmem.offset0,0x4
